	.headerflags	@"EF_CUDA_TEXMODE_UNIFIED EF_CUDA_64BIT_ADDRESS EF_CUDA_ACCELERATORS EF_CUDA_SM90 EF_CUDA_VIRTUAL_SM(EF_CUDA_SM90)"
	.elftype	@"ET_EXEC"


//--------------------- .nv.info                  --------------------------
	.section	.nv.info,"",@"SHT_CUDA_INFO"
	.align	4


	//----- nvinfo : EIATTR_REGCOUNT
	.align		4
        /*0000*/ 	.byte	0x04, 0x2f
        /*0002*/ 	.short	(.L_1 - .L_0)
	.align		4
.L_0:
        /*0004*/ 	.word	index@(triton_poi_fused_convolution_relu_threshold_backward_19)
        /*0008*/ 	.word	0x0000000c


	//----- nvinfo : EIATTR_MIN_STACK_SIZE
	.align		4
.L_1:
        /*000c*/ 	.byte	0x04, 0x12
        /*000e*/ 	.short	(.L_3 - .L_2)
	.align		4
.L_2:
        /*0010*/ 	.word	index@(triton_poi_fused_convolution_relu_threshold_backward_19)
        /*0014*/ 	.word	0x00000000


	//----- nvinfo : EIATTR_FRAME_SIZE
	.align		4
.L_3:
        /*0018*/ 	.byte	0x04, 0x11
        /*001a*/ 	.short	(.L_5 - .L_4)
	.align		4
.L_4:
        /*001c*/ 	.word	index@(triton_poi_fused_convolution_relu_threshold_backward_19)
        /*0020*/ 	.word	0x00000000


	//----- nvinfo : EIATTR_MIN_STACK_SIZE
	.align		4
.L_5:
        /*0024*/ 	.byte	0x04, 0x12
        /*0026*/ 	.short	(.L_7 - .L_6)
	.align		4
.L_6:
        /*0028*/ 	.word	index@(triton_poi_fused_convolution_relu_threshold_backward_19)
        /*002c*/ 	.word	0x00000000
.L_7:


//--------------------- .nv.info.triton_poi_fused_convolution_relu_threshold_backward_19 --------------------------
	.section	.nv.info.triton_poi_fused_convolution_relu_threshold_backward_19,"",@"SHT_CUDA_INFO"
	.sectionflags	@""
	.align	4


	//----- nvinfo : EIATTR_CUDA_API_VERSION
	.align		4
        /*0000*/ 	.byte	0x04, 0x37
        /*0002*/ 	.short	(.L_9 - .L_8)
.L_8:
        /*0004*/ 	.word	0x0000007c


	//----- nvinfo : EIATTR_KPARAM_INFO
	.align		4
.L_9:
        /*0008*/ 	.byte	0x04, 0x17
        /*000a*/ 	.short	(.L_11 - .L_10)
.L_10:
        /*000c*/ 	.word	0x00000000
        /*0010*/ 	.short	0x0003
        /*0012*/ 	.short	0x0018
        /*0014*/ 	.byte	0x00, 0xf0, 0x11, 0x00


	//----- nvinfo : EIATTR_KPARAM_INFO
	.align		4
.L_11:
        /*0018*/ 	.byte	0x04, 0x17
        /*001a*/ 	.short	(.L_13 - .L_12)
.L_12:
        /*001c*/ 	.word	0x00000000
        /*0020*/ 	.short	0x0002
        /*0022*/ 	.short	0x0010
        /*0024*/ 	.byte	0x00, 0xf4, 0x21, 0x00


	//----- nvinfo : EIATTR_KPARAM_INFO
	.align		4
.L_13:
        /*0028*/ 	.byte	0x04, 0x17
        /*002a*/ 	.short	(.L_15 - .L_14)
.L_14:
        /*002c*/ 	.word	0x00000000
        /*0030*/ 	.short	0x0001
        /*0032*/ 	.short	0x0008
        /*0034*/ 	.byte	0x00, 0xf4, 0x21, 0x00


	//----- nvinfo : EIATTR_KPARAM_INFO
	.align		4
.L_15:
        /*0038*/ 	.byte	0x04, 0x17
        /*003a*/ 	.short	(.L_17 - .L_16)
.L_16:
        /*003c*/ 	.word	0x00000000
        /*0040*/ 	.short	0x0000
        /*0042*/ 	.short	0x0000
        /*0044*/ 	.byte	0x00, 0xf4, 0x21, 0x00


	//----- nvinfo : EIATTR_SPARSE_MMA_MASK
	.align		4
.L_17:
        /*0048*/ 	.byte	0x03, 0x50
        /*004a*/ 	.short	0x0000


	//----- nvinfo : EIATTR_MAXREG_COUNT
	.align		4
        /*004c*/ 	.byte	0x03, 0x1b
        /*004e*/ 	.short	0x00ff


	//----- nvinfo : EIATTR_EXIT_INSTR_OFFSETS
	.align		4
        /*0050*/ 	.byte	0x04, 0x1c
        /*0052*/ 	.short	(.L_19 - .L_18)


	//   ....[0]....
.L_18:
        /*0054*/ 	.word	0x00000230


	//----- nvinfo : EIATTR_REQNTID
	.align		4
.L_19:
        /*0058*/ 	.byte	0x04, 0x10
        /*005a*/ 	.short	(.L_21 - .L_20)
.L_20:
        /*005c*/ 	.word	0x00000100
        /*0060*/ 	.word	0x00000001
        /*0064*/ 	.word	0x00000001


	//----- nvinfo : EIATTR_CBANK_PARAM_SIZE
	.align		4
.L_21:
        /*0068*/ 	.byte	0x03, 0x19
        /*006a*/ 	.short	0x001c


	//----- nvinfo : EIATTR_PARAM_CBANK
	.align		4
        /*006c*/ 	.byte	0x04, 0x0a
        /*006e*/ 	.short	(.L_23 - .L_22)
	.align		4
.L_22:
        /*0070*/ 	.word	index@(.nv.constant0.triton_poi_fused_convolution_relu_threshold_backward_19)
        /*0074*/ 	.short	0x0210
        /*0076*/ 	.short	0x001c


	//----- nvinfo : EIATTR_SW_WAR
	.align		4
.L_23:
        /*0078*/ 	.byte	0x04, 0x36
        /*007a*/ 	.short	(.L_25 - .L_24)
.L_24:
        /*007c*/ 	.word	0x00000008
.L_25:


//--------------------- .nv.callgraph             --------------------------
	.section	.nv.callgraph,"",@"SHT_CUDA_CALLGRAPH"
	.align	4
	.sectionentsize	8
	.align		4
        /*0000*/ 	.word	0x00000000
	.align		4
        /*0004*/ 	.word	0xffffffff
	.align		4
        /*0008*/ 	.word	0x00000000
	.align		4
        /*000c*/ 	.word	0xfffffffe
	.align		4
        /*0010*/ 	.word	0x00000000
	.align		4
        /*0014*/ 	.word	0xfffffffd
	.align		4
        /*0018*/ 	.word	0x00000000
	.align		4
        /*001c*/ 	.word	0xfffffffc


//--------------------- .text.triton_poi_fused_convolution_relu_threshold_backward_19 --------------------------
	.section	.text.triton_poi_fused_convolution_relu_threshold_backward_19,"ax",@progbits
	.align	128
        .global         triton_poi_fused_convolution_relu_threshold_backward_19
        .type           triton_poi_fused_convolution_relu_threshold_backward_19,@function
        .size           triton_poi_fused_convolution_relu_threshold_backward_19,(.L_x_1 - triton_poi_fused_convolution_relu_threshold_backward_19)
        .other          triton_poi_fused_convolution_relu_threshold_backward_19,@"STO_CUDA_ENTRY STV_DEFAULT"
triton_poi_fused_convolution_relu_threshold_backward_19:
.text.triton_poi_fused_convolution_relu_threshold_backward_19:
[----:B------:R-:W-:Y:S01]  /*0000*/  LDC R1, c[0x0][0x28] ;  /* 0x00000a00ff017b82 */ /* 0x000fe20000000800 */
[----:B------:R-:W1:Y:S07]  /*0010*/  S2R R0, SR_TID.X ;  /* 0x0000000000007919 */ /* 0x000e6e0000002100 */
[----:B------:R-:W2:Y:S01]  /*0020*/  LDC.64 R2, c[0x0][0x210] ;  /* 0x00008400ff027b82 */ /* 0x000ea20000000a00 */
[----:B------:R-:W-:Y:S01]  /*0030*/  ULDC.64 UR4, c[0x0][0x208] ;  /* 0x0000820000047ab9 */ /* 0x000fe20000000a00 */
[----:B------:R-:W-:Y:S01]  /*0040*/  ULDC.64 UR6, c[0x0][0x220] ;  /* 0x0000880000067ab9 */ /* 0x000fe20000000a00 */
[----:B------:R-:W3:Y:S05]  /*0050*/  S2R R7, SR_CTAID.X ;  /* 0x0000000000077919 */ /* 0x000eea0000002500 */
[----:B------:R-:W4:Y:S01]  /*0060*/  LDC.64 R4, c[0x0][0x218] ;  /* 0x00008600ff047b82 */ /* 0x000f220000000a00 */
[----:B-1----:R-:W-:Y:S01]  /*0070*/  IMAD.SHL.U32 R0, R0, 0x2, RZ ;  /* 0x0000000200007824 */ /* 0x002fe200078e00ff */
[----:B---3--:R-:W-:-:S04]  /*0080*/  SHF.R.S32.HI R6, RZ, 0x16, R7 ;  /* 0x00000016ff067819 */ /* 0x008fc80000011407 */
[----:B------:R-:W-:Y:S02]  /*0090*/  LOP3.LUT R0, R0, 0x1fe, RZ, 0xc0, !PT ;  /* 0x000001fe00007812 */ /* 0x000fe400078ec0ff */
[----:B------:R-:W-:-:S03]  /*00a0*/  SGXT R6, R6, 0x1 ;  /* 0x000000010606781a */ /* 0x000fc60000000200 */
[----:B------:R-:W-:-:S04]  /*00b0*/  IMAD R7, R7, 0x200, R0 ;  /* 0x0000020007077824 */ /* 0x000fc800078e0200 */
[----:B--2---:R-:W-:Y:S01]  /*00c0*/  IMAD.WIDE R2, R7, 0x4, R2 ;  /* 0x0000000407027825 */ /* 0x004fe200078e0202 */
[----:B------:R-:W-:-:S04]  /*00d0*/  LEA.HI R6, R6, R7, RZ, 0xa ;  /* 0x0000000706067211 */ /* 0x000fc800078f50ff */
[----:B------:R-:W-:Y:S01]  /*00e0*/  SHF.R.S32.HI R6, RZ, 0xa, R6 ;  /* 0x0000000aff067819 */ /* 0x000fe20000011406 */
[----:B------:R-:W2:Y:S03]  /*00f0*/  LDG.E.64 R2, desc[UR4][R2.64] ;  /* 0x0000000402027981 */ /* 0x000ea6000c1e1b00 */
[----:B------:R-:W-:-:S04]  /*0100*/  LEA.HI R0, R6, R6, RZ, 0x6 ;  /* 0x0000000606007211 */ /* 0x000fc800078f30ff */
[----:B------:R-:W-:-:S05]  /*0110*/  LOP3.LUT R9, R0, 0xffffffc0, RZ, 0xc0, !PT ;  /* 0xffffffc000097812 */ /* 0x000fca00078ec0ff */
[----:B------:R-:W-:-:S04]  /*0120*/  IMAD.IADD R9, R6, 0x1, -R9 ;  /* 0x0000000106097824 */ /* 0x000fc800078e0a09 */
[----:B----4-:R-:W-:-:S06]  /*0130*/  IMAD.WIDE R4, R9, 0x4, R4 ;  /* 0x0000000409047825 */ /* 0x010fcc00078e0204 */
[----:B------:R-:W2:Y:S02]  /*0140*/  LDG.E.EL R4, desc[UR4][R4.64] ;  /* 0x0000000404047981 */ /* 0x000ea4000c2e1900 */
[C-C-:B--2---:R-:W-:Y:S01]  /*0150*/  FADD R0, R2.reuse, R4.reuse ;  /* 0x0000000402007221 */ /* 0x144fe20000000000 */
[C---:B------:R-:W-:Y:S01]  /*0160*/  FADD R6, R3.reuse, R4 ;  /* 0x0000000403067221 */ /* 0x040fe20000000000 */
[-C--:B------:R-:W-:Y:S02]  /*0170*/  FSETP.GEU.AND P1, PT, R2, -R4.reuse, PT ;  /* 0x800000040200720b */ /* 0x080fe40003f2e000 */
[----:B------:R-:W-:Y:S02]  /*0180*/  FSETP.GEU.AND P0, PT, R3, -R4, PT ;  /* 0x800000040300720b */ /* 0x000fe40003f0e000 */
[----:B------:R-:W-:Y:S02]  /*0190*/  FSEL R0, R0, RZ, P1 ;  /* 0x000000ff00007208 */ /* 0x000fe40000800000 */
[----:B------:R-:W-:-:S02]  /*01a0*/  FSEL R6, R6, RZ, P0 ;  /* 0x000000ff06067208 */ /* 0x000fc40000000000 */
[----:B------:R-:W-:Y:S02]  /*01b0*/  FSETP.GTU.AND P1, PT, R0, RZ, PT ;  /* 0x000000ff0000720b */ /* 0x000fe40003f2c000 */
[----:B------:R-:W-:Y:S02]  /*01c0*/  FSETP.GTU.AND P0, PT, R6, RZ, PT ;  /* 0x000000ff0600720b */ /* 0x000fe40003f0c000 */
[----:B------:R-:W-:Y:S02]  /*01d0*/  SEL R0, RZ, 0x1, P1 ;  /* 0x00000001ff007807 */ /* 0x000fe40000800000 */
[----:B------:R-:W-:Y:S02]  /*01e0*/  SEL R5, RZ, 0x100, P0 ;  /* 0x00000100ff057807 */ /* 0x000fe40000000000 */
[----:B------:R-:W-:-:S03]  /*01f0*/  IADD3 R2, P2, R7, UR6, RZ ;  /* 0x0000000607027c10 */ /* 0x000fc6000ff5e0ff */
[----:B------:R-:W-:Y:S01]  /*0200*/  IMAD.IADD R5, R0, 0x1, R5 ;  /* 0x0000000100057824 */ /* 0x000fe200078e0205 */
[----:B------:R-:W-:-:S05]  /*0210*/  LEA.HI.X.SX32 R3, R7, UR7, 0x1, P2 ;  /* 0x0000000707037c11 */ /* 0x000fca00090f0eff */
[----:B------:R-:W-:Y:S01]  /*0220*/  STG.E.U16 desc[UR4][R2.64], R5 ;  /* 0x0000000502007986 */ /* 0x000fe2000c101504 */
[----:B------:R-:W-:Y:S05]  /*0230*/  EXIT ;  /* 0x000000000000794d */ /* 0x000fea0003800000 */
.L_x_0:
[----:B------:R-:W-:-:S00]  /*0240*/  BRA `(.L_x_0) ;  /* 0xfffffffc00fc7947 */ /* 0x000fc0000383ffff */
[----:B------:R-:W-:-:S00]  /*0250*/  NOP ;  /* 0x0000000000007918 */ /* 0x000fc00000000000 */
        /* <DEDUP_REMOVED lines=10> */
.L_x_1:


//--------------------- .nv.constant0.triton_poi_fused_convolution_relu_threshold_backward_19 --------------------------
	.section	.nv.constant0.triton_poi_fused_convolution_relu_threshold_backward_19,"a",@progbits
	.sectionflags	@""
	.align	4
.nv.constant0.triton_poi_fused_convolution_relu_threshold_backward_19:
	.zero		556
